//
// Generated by NVIDIA NVVM Compiler
//
// Compiler Build ID: CL-36424714
// Cuda compilation tools, release 13.0, V13.0.88
// Based on NVVM 20.0.0
//

.version 9.0
.target sm_100
.address_size 64

	// .globl	_Z21matrix_add_sub_kernelPKfS0_Pfiiiiii
// _ZZ20strassen_base_kernelPKfS0_PfiiiiE4ds_A has been demoted
// _ZZ20strassen_base_kernelPKfS0_PfiiiiE4ds_B has been demoted

.visible .entry _Z21matrix_add_sub_kernelPKfS0_Pfiiiiii(
	.param .u64 .ptr .align 1 _Z21matrix_add_sub_kernelPKfS0_Pfiiiiii_param_0,
	.param .u64 .ptr .align 1 _Z21matrix_add_sub_kernelPKfS0_Pfiiiiii_param_1,
	.param .u64 .ptr .align 1 _Z21matrix_add_sub_kernelPKfS0_Pfiiiiii_param_2,
	.param .u32 _Z21matrix_add_sub_kernelPKfS0_Pfiiiiii_param_3,
	.param .u32 _Z21matrix_add_sub_kernelPKfS0_Pfiiiiii_param_4,
	.param .u32 _Z21matrix_add_sub_kernelPKfS0_Pfiiiiii_param_5,
	.param .u32 _Z21matrix_add_sub_kernelPKfS0_Pfiiiiii_param_6,
	.param .u32 _Z21matrix_add_sub_kernelPKfS0_Pfiiiiii_param_7,
	.param .u32 _Z21matrix_add_sub_kernelPKfS0_Pfiiiiii_param_8
)
{
	.reg .pred 	%p<5>;
	.reg .b32 	%r<19>;
	.reg .b32 	%f<5>;
	.reg .b64 	%rd<15>;

	ld.param.u64 	%rd2, [_Z21matrix_add_sub_kernelPKfS0_Pfiiiiii_param_0];
	ld.param.u64 	%rd3, [_Z21matrix_add_sub_kernelPKfS0_Pfiiiiii_param_1];
	ld.param.u64 	%rd4, [_Z21matrix_add_sub_kernelPKfS0_Pfiiiiii_param_2];
	ld.param.u32 	%r7, [_Z21matrix_add_sub_kernelPKfS0_Pfiiiiii_param_3];
	ld.param.u32 	%r8, [_Z21matrix_add_sub_kernelPKfS0_Pfiiiiii_param_4];
	ld.param.u32 	%r3, [_Z21matrix_add_sub_kernelPKfS0_Pfiiiiii_param_5];
	ld.param.u32 	%r4, [_Z21matrix_add_sub_kernelPKfS0_Pfiiiiii_param_6];
	ld.param.u32 	%r5, [_Z21matrix_add_sub_kernelPKfS0_Pfiiiiii_param_7];
	ld.param.u32 	%r6, [_Z21matrix_add_sub_kernelPKfS0_Pfiiiiii_param_8];
	cvta.to.global.u64 	%rd1, %rd4;
	mov.u32 	%r9, %ctaid.y;
	mov.u32 	%r10, %ntid.y;
	mov.u32 	%r11, %tid.y;
	mad.lo.s32 	%r1, %r9, %r10, %r11;
	mov.u32 	%r12, %ctaid.x;
	mov.u32 	%r13, %ntid.x;
	mov.u32 	%r14, %tid.x;
	mad.lo.s32 	%r2, %r12, %r13, %r14;
	setp.ge.s32 	%p1, %r1, %r7;
	setp.ge.s32 	%p2, %r2, %r8;
	or.pred  	%p3, %p1, %p2;
	@%p3 bra 	$L__BB0_4;
	cvta.to.global.u64 	%rd5, %rd2;
	cvta.to.global.u64 	%rd6, %rd3;
	mad.lo.s32 	%r15, %r4, %r1, %r2;
	mul.wide.s32 	%rd7, %r15, 4;
	add.s64 	%rd8, %rd5, %rd7;
	ld.global.f32 	%f1, [%rd8];
	mad.lo.s32 	%r16, %r5, %r1, %r2;
	mul.wide.s32 	%rd9, %r16, 4;
	add.s64 	%rd10, %rd6, %rd9;
	ld.global.f32 	%f2, [%rd10];
	setp.ne.s32 	%p4, %r3, 1;
	@%p4 bra 	$L__BB0_3;
	add.f32 	%f4, %f1, %f2;
	mad.lo.s32 	%r18, %r6, %r1, %r2;
	mul.wide.s32 	%rd13, %r18, 4;
	add.s64 	%rd14, %rd1, %rd13;
	st.global.f32 	[%rd14], %f4;
	bra.uni 	$L__BB0_4;
$L__BB0_3:
	sub.f32 	%f3, %f1, %f2;
	mad.lo.s32 	%r17, %r6, %r1, %r2;
	mul.wide.s32 	%rd11, %r17, 4;
	add.s64 	%rd12, %rd1, %rd11;
	st.global.f32 	[%rd12], %f3;
$L__BB0_4:
	ret;

}
	// .globl	_Z20strassen_base_kernelPKfS0_Pfiiii
.visible .entry _Z20strassen_base_kernelPKfS0_Pfiiii(
	.param .u64 .ptr .align 1 _Z20strassen_base_kernelPKfS0_Pfiiii_param_0,
	.param .u64 .ptr .align 1 _Z20strassen_base_kernelPKfS0_Pfiiii_param_1,
	.param .u64 .ptr .align 1 _Z20strassen_base_kernelPKfS0_Pfiiii_param_2,
	.param .u32 _Z20strassen_base_kernelPKfS0_Pfiiii_param_3,
	.param .u32 _Z20strassen_base_kernelPKfS0_Pfiiii_param_4,
	.param .u32 _Z20strassen_base_kernelPKfS0_Pfiiii_param_5,
	.param .u32 _Z20strassen_base_kernelPKfS0_Pfiiii_param_6
)
{
	.reg .pred 	%p<12>;
	.reg .b32 	%r<46>;
	.reg .b32 	%f<65>;
	.reg .b64 	%rd<13>;
	// demoted variable
	.shared .align 4 .b8 _ZZ20strassen_base_kernelPKfS0_PfiiiiE4ds_A[1024];
	// demoted variable
	.shared .align 4 .b8 _ZZ20strassen_base_kernelPKfS0_PfiiiiE4ds_B[1024];
	ld.param.u64 	%rd4, [_Z20strassen_base_kernelPKfS0_Pfiiii_param_0];
	ld.param.u64 	%rd5, [_Z20strassen_base_kernelPKfS0_Pfiiii_param_1];
	ld.param.u64 	%rd6, [_Z20strassen_base_kernelPKfS0_Pfiiii_param_2];
	ld.param.u32 	%r24, [_Z20strassen_base_kernelPKfS0_Pfiiii_param_3];
	ld.param.u32 	%r25, [_Z20strassen_base_kernelPKfS0_Pfiiii_param_4];
	ld.param.u32 	%r26, [_Z20strassen_base_kernelPKfS0_Pfiiii_param_5];
	ld.param.u32 	%r27, [_Z20strassen_base_kernelPKfS0_Pfiiii_param_6];
	mov.u32 	%r28, %ctaid.x;
	mov.u32 	%r29, %ctaid.y;
	mov.u32 	%r41, %tid.x;
	mov.u32 	%r43, %tid.y;
	shl.b32 	%r30, %r29, 4;
	add.s32 	%r3, %r30, %r43;
	shl.b32 	%r4, %r28, 4;
	add.s32 	%r5, %r4, %r41;
	setp.lt.s32 	%p2, %r24, 1;
	mov.f32 	%f63, 0f00000000;
	@%p2 bra 	$L__BB1_9;
	add.s32 	%r31, %r24, 15;
	shr.u32 	%r32, %r31, 4;
	shl.b32 	%r33, %r43, 6;
	mov.u32 	%r34, _ZZ20strassen_base_kernelPKfS0_PfiiiiE4ds_A;
	add.s32 	%r6, %r34, %r33;
	shl.b32 	%r35, %r41, 2;
	add.s32 	%r7, %r6, %r35;
	mov.u32 	%r36, _ZZ20strassen_base_kernelPKfS0_PfiiiiE4ds_B;
	add.s32 	%r9, %r36, %r35;
	add.s32 	%r8, %r9, %r33;
	max.u32 	%r37, %r3, %r5;
	setp.lt.u32 	%p1, %r37, %r24;
	neg.s32 	%r45, %r32;
	mad.lo.s32 	%r38, %r43, %r26, %r41;
	add.s32 	%r44, %r38, %r4;
	shl.b32 	%r12, %r26, 4;
	mad.lo.s32 	%r42, %r25, %r3, %r41;
	cvta.to.global.u64 	%rd1, %rd4;
	cvta.to.global.u64 	%rd2, %rd5;
	mov.f32 	%f63, 0f00000000;
	not.pred 	%p9, %p1;
$L__BB1_2:
	setp.ge.u32 	%p3, %r3, %r24;
	mul.wide.s32 	%rd7, %r42, 4;
	add.s64 	%rd3, %rd1, %rd7;
	setp.ge.s32 	%p4, %r41, %r24;
	mov.f32 	%f61, 0f00000000;
	or.pred  	%p5, %p3, %p4;
	@%p5 bra 	$L__BB1_4;
	ld.global.f32 	%f61, [%rd3];
$L__BB1_4:
	setp.ge.u32 	%p6, %r5, %r24;
	st.shared.f32 	[%r7], %f61;
	setp.ge.s32 	%p7, %r43, %r24;
	mov.f32 	%f62, 0f00000000;
	or.pred  	%p8, %p7, %p6;
	@%p8 bra 	$L__BB1_6;
	mul.wide.s32 	%rd8, %r44, 4;
	add.s64 	%rd9, %rd2, %rd8;
	ld.global.f32 	%f62, [%rd9];
$L__BB1_6:
	st.shared.f32 	[%r8], %f62;
	bar.sync 	0;
	@%p9 bra 	$L__BB1_8;
	ld.shared.f32 	%f13, [%r6];
	ld.shared.f32 	%f14, [%r9];
	fma.rn.f32 	%f15, %f13, %f14, %f63;
	ld.shared.f32 	%f16, [%r6+4];
	ld.shared.f32 	%f17, [%r9+64];
	fma.rn.f32 	%f18, %f16, %f17, %f15;
	ld.shared.f32 	%f19, [%r6+8];
	ld.shared.f32 	%f20, [%r9+128];
	fma.rn.f32 	%f21, %f19, %f20, %f18;
	ld.shared.f32 	%f22, [%r6+12];
	ld.shared.f32 	%f23, [%r9+192];
	fma.rn.f32 	%f24, %f22, %f23, %f21;
	ld.shared.f32 	%f25, [%r6+16];
	ld.shared.f32 	%f26, [%r9+256];
	fma.rn.f32 	%f27, %f25, %f26, %f24;
	ld.shared.f32 	%f28, [%r6+20];
	ld.shared.f32 	%f29, [%r9+320];
	fma.rn.f32 	%f30, %f28, %f29, %f27;
	ld.shared.f32 	%f31, [%r6+24];
	ld.shared.f32 	%f32, [%r9+384];
	fma.rn.f32 	%f33, %f31, %f32, %f30;
	ld.shared.f32 	%f34, [%r6+28];
	ld.shared.f32 	%f35, [%r9+448];
	fma.rn.f32 	%f36, %f34, %f35, %f33;
	ld.shared.f32 	%f37, [%r6+32];
	ld.shared.f32 	%f38, [%r9+512];
	fma.rn.f32 	%f39, %f37, %f38, %f36;
	ld.shared.f32 	%f40, [%r6+36];
	ld.shared.f32 	%f41, [%r9+576];
	fma.rn.f32 	%f42, %f40, %f41, %f39;
	ld.shared.f32 	%f43, [%r6+40];
	ld.shared.f32 	%f44, [%r9+640];
	fma.rn.f32 	%f45, %f43, %f44, %f42;
	ld.shared.f32 	%f46, [%r6+44];
	ld.shared.f32 	%f47, [%r9+704];
	fma.rn.f32 	%f48, %f46, %f47, %f45;
	ld.shared.f32 	%f49, [%r6+48];
	ld.shared.f32 	%f50, [%r9+768];
	fma.rn.f32 	%f51, %f49, %f50, %f48;
	ld.shared.f32 	%f52, [%r6+52];
	ld.shared.f32 	%f53, [%r9+832];
	fma.rn.f32 	%f54, %f52, %f53, %f51;
	ld.shared.f32 	%f55, [%r6+56];
	ld.shared.f32 	%f56, [%r9+896];
	fma.rn.f32 	%f57, %f55, %f56, %f54;
	ld.shared.f32 	%f58, [%r6+60];
	ld.shared.f32 	%f59, [%r9+960];
	fma.rn.f32 	%f63, %f58, %f59, %f57;
$L__BB1_8:
	bar.sync 	0;
	add.s32 	%r45, %r45, 1;
	setp.ne.s32 	%p10, %r45, 0;
	add.s32 	%r44, %r44, %r12;
	add.s32 	%r43, %r43, 16;
	add.s32 	%r42, %r42, 16;
	add.s32 	%r41, %r41, 16;
	@%p10 bra 	$L__BB1_2;
$L__BB1_9:
	max.s32 	%r39, %r3, %r5;
	setp.ge.s32 	%p11, %r39, %r24;
	@%p11 bra 	$L__BB1_11;
	mad.lo.s32 	%r40, %r27, %r3, %r5;
	cvta.to.global.u64 	%rd10, %rd6;
	mul.wide.s32 	%rd11, %r40, 4;
	add.s64 	%rd12, %rd10, %rd11;
	st.global.f32 	[%rd12], %f63;
$L__BB1_11:
	ret;

}
	// .globl	_Z23copy_and_pad_kernel_d2dPKfPfiiiiii
.visible .entry _Z23copy_and_pad_kernel_d2dPKfPfiiiiii(
	.param .u64 .ptr .align 1 _Z23copy_and_pad_kernel_d2dPKfPfiiiiii_param_0,
	.param .u64 .ptr .align 1 _Z23copy_and_pad_kernel_d2dPKfPfiiiiii_param_1,
	.param .u32 _Z23copy_and_pad_kernel_d2dPKfPfiiiiii_param_2,
	.param .u32 _Z23copy_and_pad_kernel_d2dPKfPfiiiiii_param_3,
	.param .u32 _Z23copy_and_pad_kernel_d2dPKfPfiiiiii_param_4,
	.param .u32 _Z23copy_and_pad_kernel_d2dPKfPfiiiiii_param_5,
	.param .u32 _Z23copy_and_pad_kernel_d2dPKfPfiiiiii_param_6,
	.param .u32 _Z23copy_and_pad_kernel_d2dPKfPfiiiiii_param_7
)
{
	.reg .pred 	%p<7>;
	.reg .b32 	%r<19>;
	.reg .b32 	%f<2>;
	.reg .b64 	%rd<11>;

	ld.param.u64 	%rd2, [_Z23copy_and_pad_kernel_d2dPKfPfiiiiii_param_0];
	ld.param.u64 	%rd3, [_Z23copy_and_pad_kernel_d2dPKfPfiiiiii_param_1];
	ld.param.u32 	%r3, [_Z23copy_and_pad_kernel_d2dPKfPfiiiiii_param_2];
	ld.param.u32 	%r4, [_Z23copy_and_pad_kernel_d2dPKfPfiiiiii_param_3];
	ld.param.u32 	%r7, [_Z23copy_and_pad_kernel_d2dPKfPfiiiiii_param_4];
	ld.param.u32 	%r8, [_Z23copy_and_pad_kernel_d2dPKfPfiiiiii_param_5];
	ld.param.u32 	%r5, [_Z23copy_and_pad_kernel_d2dPKfPfiiiiii_param_6];
	ld.param.u32 	%r6, [_Z23copy_and_pad_kernel_d2dPKfPfiiiiii_param_7];
	cvta.to.global.u64 	%rd1, %rd3;
	mov.u32 	%r9, %ctaid.y;
	mov.u32 	%r10, %ntid.y;
	mov.u32 	%r11, %tid.y;
	mad.lo.s32 	%r1, %r9, %r10, %r11;
	mov.u32 	%r12, %ctaid.x;
	mov.u32 	%r13, %ntid.x;
	mov.u32 	%r14, %tid.x;
	mad.lo.s32 	%r2, %r12, %r13, %r14;
	setp.ge.s32 	%p1, %r1, %r7;
	setp.ge.s32 	%p2, %r2, %r8;
	or.pred  	%p3, %p1, %p2;
	@%p3 bra 	$L__BB2_4;
	setp.ge.s32 	%p4, %r1, %r3;
	setp.ge.s32 	%p5, %r2, %r4;
	or.pred  	%p6, %p4, %p5;
	@%p6 bra 	$L__BB2_3;
	mad.lo.s32 	%r17, %r5, %r1, %r2;
	cvta.to.global.u64 	%rd6, %rd2;
	mul.wide.s32 	%rd7, %r17, 4;
	add.s64 	%rd8, %rd6, %rd7;
	ld.global.f32 	%f1, [%rd8];
	mad.lo.s32 	%r18, %r6, %r1, %r2;
	mul.wide.s32 	%rd9, %r18, 4;
	add.s64 	%rd10, %rd1, %rd9;
	st.global.f32 	[%rd10], %f1;
	bra.uni 	$L__BB2_4;
$L__BB2_3:
	mad.lo.s32 	%r15, %r6, %r1, %r2;
	mul.wide.s32 	%rd4, %r15, 4;
	add.s64 	%rd5, %rd1, %rd4;
	mov.b32 	%r16, 0;
	st.global.u32 	[%rd5], %r16;
$L__BB2_4:
	ret;

}
	// .globl	_Z25copy_and_unpad_kernel_d2dPKfPfiiiiii
.visible .entry _Z25copy_and_unpad_kernel_d2dPKfPfiiiiii(
	.param .u64 .ptr .align 1 _Z25copy_and_unpad_kernel_d2dPKfPfiiiiii_param_0,
	.param .u64 .ptr .align 1 _Z25copy_and_unpad_kernel_d2dPKfPfiiiiii_param_1,
	.param .u32 _Z25copy_and_unpad_kernel_d2dPKfPfiiiiii_param_2,
	.param .u32 _Z25copy_and_unpad_kernel_d2dPKfPfiiiiii_param_3,
	.param .u32 _Z25copy_and_unpad_kernel_d2dPKfPfiiiiii_param_4,
	.param .u32 _Z25copy_and_unpad_kernel_d2dPKfPfiiiiii_param_5,
	.param .u32 _Z25copy_and_unpad_kernel_d2dPKfPfiiiiii_param_6,
	.param .u32 _Z25copy_and_unpad_kernel_d2dPKfPfiiiiii_param_7
)
{
	.reg .pred 	%p<7>;
	.reg .b32 	%r<17>;
	.reg .b32 	%f<2>;
	.reg .b64 	%rd<9>;

	ld.param.u64 	%rd1, [_Z25copy_and_unpad_kernel_d2dPKfPfiiiiii_param_0];
	ld.param.u64 	%rd2, [_Z25copy_and_unpad_kernel_d2dPKfPfiiiiii_param_1];
	ld.param.u32 	%r7, [_Z25copy_and_unpad_kernel_d2dPKfPfiiiiii_param_2];
	ld.param.u32 	%r8, [_Z25copy_and_unpad_kernel_d2dPKfPfiiiiii_param_3];
	ld.param.u32 	%r3, [_Z25copy_and_unpad_kernel_d2dPKfPfiiiiii_param_4];
	ld.param.u32 	%r4, [_Z25copy_and_unpad_kernel_d2dPKfPfiiiiii_param_5];
	ld.param.u32 	%r5, [_Z25copy_and_unpad_kernel_d2dPKfPfiiiiii_param_6];
	ld.param.u32 	%r6, [_Z25copy_and_unpad_kernel_d2dPKfPfiiiiii_param_7];
	mov.u32 	%r9, %ctaid.y;
	mov.u32 	%r10, %ntid.y;
	mov.u32 	%r11, %tid.y;
	mad.lo.s32 	%r1, %r9, %r10, %r11;
	mov.u32 	%r12, %ctaid.x;
	mov.u32 	%r13, %ntid.x;
	mov.u32 	%r14, %tid.x;
	mad.lo.s32 	%r2, %r12, %r13, %r14;
	setp.ge.s32 	%p1, %r1, %r7;
	setp.ge.s32 	%p2, %r2, %r8;
	or.pred  	%p3, %p1, %p2;
	@%p3 bra 	$L__BB3_3;
	setp.ge.s32 	%p4, %r1, %r3;
	setp.ge.s32 	%p5, %r2, %r4;
	or.pred  	%p6, %p4, %p5;
	@%p6 bra 	$L__BB3_3;
	mad.lo.s32 	%r15, %r5, %r1, %r2;
	cvta.to.global.u64 	%rd3, %rd1;
	mul.wide.s32 	%rd4, %r15, 4;
	add.s64 	%rd5, %rd3, %rd4;
	ld.global.f32 	%f1, [%rd5];
	mad.lo.s32 	%r16, %r6, %r1, %r2;
	cvta.to.global.u64 	%rd6, %rd2;
	mul.wide.s32 	%rd7, %r16, 4;
	add.s64 	%rd8, %rd6, %rd7;
	st.global.f32 	[%rd8], %f1;
$L__BB3_3:
	ret;

}


// ===== COMPILED SASS (sm_100) =====

	.target	sm_100

	.elftype	@"ET_EXEC"


//--------------------- .note.nv.tkinfo           --------------------------
	.section	.note.nv.tkinfo,"",@"SHT_NOTE"
	.sectionflags	@"SHF_NOTE_NV_TKINFO"
	.tkinfo
        /*0018*/ 	.word	0x00000002
        /*0030*/ 	.string	""
        /*0030*/ 	.string	"ptxas"
        /*0030*/ 	.string	"Cuda compilation tools, release 13.0, V13.0.88"
        /*0030*/ 	.string	"Build cuda_13.0.r13.0/compiler.36424714_0"
        /*0030*/ 	.string	"-arch sm_100 -m 64 "



//--------------------- .note.nv.cuinfo           --------------------------
	.section	.note.nv.cuinfo,"",@"SHT_NOTE"
	.sectionflags	@"SHF_NOTE_NV_CUINFO"
        /*0018*/ 	.short	0x0002
        /*001a*/ 	.short	0x0064
        /*001c*/ 	.short	0x0082
	.zero		2


//--------------------- .nv.info                  --------------------------
	.section	.nv.info,"",@"SHT_CUDA_INFO"
	.align	4


	//----- nvinfo : EIATTR_REGCOUNT
	.align		4
        /*0000*/ 	.byte	0x04, 0x2f
        /*0002*/ 	.short	(.L_1 - .L_0)
	.align		4
.L_0:
        /*0004*/ 	.word	index@(_Z21matrix_add_sub_kernelPKfS0_Pfiiiiii)
        /*0008*/ 	.word	0x0000000e


	//----- nvinfo : EIATTR_FRAME_SIZE
	.align		4
.L_1:
        /*000c*/ 	.byte	0x04, 0x11
        /*000e*/ 	.short	(.L_3 - .L_2)
	.align		4
.L_2:
        /*0010*/ 	.word	index@(_Z21matrix_add_sub_kernelPKfS0_Pfiiiiii)
        /*0014*/ 	.word	0x00000000


	//----- nvinfo : EIATTR_REGCOUNT
	.align		4
.L_3:
        /*0018*/ 	.byte	0x04, 0x2f
        /*001a*/ 	.short	(.L_5 - .L_4)
	.align		4
.L_4:
        /*001c*/ 	.word	index@(_Z20strassen_base_kernelPKfS0_Pfiiii)
        /*0020*/ 	.word	0x0000001e


	//----- nvinfo : EIATTR_FRAME_SIZE
	.align		4
.L_5:
        /*0024*/ 	.byte	0x04, 0x11
        /*0026*/ 	.short	(.L_7 - .L_6)
	.align		4
.L_6:
        /*0028*/ 	.word	index@(_Z20strassen_base_kernelPKfS0_Pfiiii)
        /*002c*/ 	.word	0x00000000


	//----- nvinfo : EIATTR_REGCOUNT
	.align		4
.L_7:
        /*0030*/ 	.byte	0x04, 0x2f
        /*0032*/ 	.short	(.L_9 - .L_8)
	.align		4
.L_8:
        /*0034*/ 	.word	index@(_Z23copy_and_pad_kernel_d2dPKfPfiiiiii)
        /*0038*/ 	.word	0x0000000a


	//----- nvinfo : EIATTR_FRAME_SIZE
	.align		4
.L_9:
        /*003c*/ 	.byte	0x04, 0x11
        /*003e*/ 	.short	(.L_11 - .L_10)
	.align		4
.L_10:
        /*0040*/ 	.word	index@(_Z23copy_and_pad_kernel_d2dPKfPfiiiiii)
        /*0044*/ 	.word	0x00000000


	//----- nvinfo : EIATTR_REGCOUNT
	.align		4
.L_11:
        /*0048*/ 	.byte	0x04, 0x2f
        /*004a*/ 	.short	(.L_13 - .L_12)
	.align		4
.L_12:
        /*004c*/ 	.word	index@(_Z25copy_and_unpad_kernel_d2dPKfPfiiiiii)
        /*0050*/ 	.word	0x0000000a


	//----- nvinfo : EIATTR_FRAME_SIZE
	.align		4
.L_13:
        /*0054*/ 	.byte	0x04, 0x11
        /*0056*/ 	.short	(.L_15 - .L_14)
	.align		4
.L_14:
        /*0058*/ 	.word	index@(_Z25copy_and_unpad_kernel_d2dPKfPfiiiiii)
        /*005c*/ 	.word	0x00000000


	//----- nvinfo : EIATTR_MIN_STACK_SIZE
	.align		4
.L_15:
        /*0060*/ 	.byte	0x04, 0x12
        /*0062*/ 	.short	(.L_17 - .L_16)
	.align		4
.L_16:
        /*0064*/ 	.word	index@(_Z25copy_and_unpad_kernel_d2dPKfPfiiiiii)
        /*0068*/ 	.word	0x00000000


	//----- nvinfo : EIATTR_MIN_STACK_SIZE
	.align		4
.L_17:
        /*006c*/ 	.byte	0x04, 0x12
        /*006e*/ 	.short	(.L_19 - .L_18)
	.align		4
.L_18:
        /*0070*/ 	.word	index@(_Z23copy_and_pad_kernel_d2dPKfPfiiiiii)
        /*0074*/ 	.word	0x00000000


	//----- nvinfo : EIATTR_MIN_STACK_SIZE
	.align		4
.L_19:
        /*0078*/ 	.byte	0x04, 0x12
        /*007a*/ 	.short	(.L_21 - .L_20)
	.align		4
.L_20:
        /*007c*/ 	.word	index@(_Z20strassen_base_kernelPKfS0_Pfiiii)
        /*0080*/ 	.word	0x00000000


	//----- nvinfo : EIATTR_MIN_STACK_SIZE
	.align		4
.L_21:
        /*0084*/ 	.byte	0x04, 0x12
        /*0086*/ 	.short	(.L_23 - .L_22)
	.align		4
.L_22:
        /*0088*/ 	.word	index@(_Z21matrix_add_sub_kernelPKfS0_Pfiiiiii)
        /*008c*/ 	.word	0x00000000
.L_23:


//--------------------- .nv.compat                --------------------------
	.section	.nv.compat,"",@"SHT_CUDA_COMPAT_INFO"
	.align	4
        /*0000*/ 	.byte	0x02, 0x09, 0x00, 0x00, 0x02, 0x02, 0x01, 0x00, 0x02, 0x05, 0x05, 0x00, 0x03, 0x07, 0x01, 0x01
        /*0010*/ 	.byte	0x02, 0x03, 0x00, 0x00, 0x02, 0x06, 0x01, 0x00, 0x04, 0x0b, 0x08, 0x00, 0x09, 0x00, 0x00, 0x00
        /*0020*/ 	.byte	0x00, 0x00, 0x00, 0x00


//--------------------- .nv.info._Z25copy_and_unpad_kernel_d2dPKfPfiiiiii --------------------------
	.section	.nv.info._Z25copy_and_unpad_kernel_d2dPKfPfiiiiii,"",@"SHT_CUDA_INFO"
	.sectionflags	@""
	.align	4


	//----- nvinfo : EIATTR_CUDA_API_VERSION
	.align		4
        /*0000*/ 	.byte	0x04, 0x37
        /*0002*/ 	.short	(.L_25 - .L_24)
.L_24:
        /*0004*/ 	.word	0x00000082


	//----- nvinfo : EIATTR_KPARAM_INFO
	.align		4
.L_25:
        /*0008*/ 	.byte	0x04, 0x17
        /*000a*/ 	.short	(.L_27 - .L_26)
.L_26:
        /*000c*/ 	.word	0x00000000
        /*0010*/ 	.short	0x0007
        /*0012*/ 	.short	0x0024
        /*0014*/ 	.byte	0x00, 0xf0, 0x11, 0x00


	//----- nvinfo : EIATTR_KPARAM_INFO
	.align		4
.L_27:
        /*0018*/ 	.byte	0x04, 0x17
        /*001a*/ 	.short	(.L_29 - .L_28)
.L_28:
        /*001c*/ 	.word	0x00000000
        /*0020*/ 	.short	0x0006
        /*0022*/ 	.short	0x0020
        /*0024*/ 	.byte	0x00, 0xf0, 0x11, 0x00


	//----- nvinfo : EIATTR_KPARAM_INFO
	.align		4
.L_29:
        /*0028*/ 	.byte	0x04, 0x17
        /*002a*/ 	.short	(.L_31 - .L_30)
.L_30:
        /*002c*/ 	.word	0x00000000
        /*0030*/ 	.short	0x0005
        /*0032*/ 	.short	0x001c
        /*0034*/ 	.byte	0x00, 0xf0, 0x11, 0x00


	//----- nvinfo : EIATTR_KPARAM_INFO
	.align		4
.L_31:
        /*0038*/ 	.byte	0x04, 0x17
        /*003a*/ 	.short	(.L_33 - .L_32)
.L_32:
        /*003c*/ 	.word	0x00000000
        /*0040*/ 	.short	0x0004
        /*0042*/ 	.short	0x0018
        /*0044*/ 	.byte	0x00, 0xf0, 0x11, 0x00


	//----- nvinfo : EIATTR_KPARAM_INFO
	.align		4
.L_33:
        /*0048*/ 	.byte	0x04, 0x17
        /*004a*/ 	.short	(.L_35 - .L_34)
.L_34:
        /*004c*/ 	.word	0x00000000
        /*0050*/ 	.short	0x0003
        /*0052*/ 	.short	0x0014
        /*0054*/ 	.byte	0x00, 0xf0, 0x11, 0x00


	//----- nvinfo : EIATTR_KPARAM_INFO
	.align		4
.L_35:
        /*0058*/ 	.byte	0x04, 0x17
        /*005a*/ 	.short	(.L_37 - .L_36)
.L_36:
        /*005c*/ 	.word	0x00000000
        /*0060*/ 	.short	0x0002
        /*0062*/ 	.short	0x0010
        /*0064*/ 	.byte	0x00, 0xf0, 0x11, 0x00


	//----- nvinfo : EIATTR_KPARAM_INFO
	.align		4
.L_37:
        /*0068*/ 	.byte	0x04, 0x17
        /*006a*/ 	.short	(.L_39 - .L_38)
.L_38:
        /*006c*/ 	.word	0x00000000
        /*0070*/ 	.short	0x0001
        /*0072*/ 	.short	0x0008
        /*0074*/ 	.byte	0x00, 0xf5, 0x21, 0x00


	//----- nvinfo : EIATTR_KPARAM_INFO
	.align		4
.L_39:
        /*0078*/ 	.byte	0x04, 0x17
        /*007a*/ 	.short	(.L_41 - .L_40)
.L_40:
        /*007c*/ 	.word	0x00000000
        /*0080*/ 	.short	0x0000
        /*0082*/ 	.short	0x0000
        /*0084*/ 	.byte	0x00, 0xf5, 0x21, 0x00


	//----- nvinfo : EIATTR_SPARSE_MMA_MASK
	.align		4
.L_41:
        /*0088*/ 	.byte	0x03, 0x50
        /*008a*/ 	.short	0x0000


	//----- nvinfo : EIATTR_MAXREG_COUNT
	.align		4
        /*008c*/ 	.byte	0x03, 0x1b
        /*008e*/ 	.short	0x00ff


	//----- nvinfo : EIATTR_MERCURY_ISA_VERSION
	.align		4
        /*0090*/ 	.byte	0x03, 0x5f
        /*0092*/ 	.short	0x0101


	//----- nvinfo : EIATTR_VRC_CTA_INIT_COUNT
	.align		4
        /*0094*/ 	.byte	0x02, 0x4a
	.zero		1
	.zero		1


	//----- nvinfo : EIATTR_EXIT_INSTR_OFFSETS
	.align		4
        /*0098*/ 	.byte	0x04, 0x1c
        /*009a*/ 	.short	(.L_43 - .L_42)


	//   ....[0]....
.L_42:
        /*009c*/ 	.word	0x000000c0


	//   ....[1]....
        /*00a0*/ 	.word	0x00000100


	//   ....[2]....
        /*00a4*/ 	.word	0x000001b0


	//----- nvinfo : EIATTR_CBANK_PARAM_SIZE
	.align		4
.L_43:
        /*00a8*/ 	.byte	0x03, 0x19
        /*00aa*/ 	.short	0x0028


	//----- nvinfo : EIATTR_PARAM_CBANK
	.align		4
        /*00ac*/ 	.byte	0x04, 0x0a
        /*00ae*/ 	.short	(.L_45 - .L_44)
	.align		4
.L_44:
        /*00b0*/ 	.word	index@(.nv.constant0._Z25copy_and_unpad_kernel_d2dPKfPfiiiiii)
        /*00b4*/ 	.short	0x0380
        /*00b6*/ 	.short	0x0028


	//----- nvinfo : EIATTR_SW_WAR
	.align		4
.L_45:
        /*00b8*/ 	.byte	0x04, 0x36
        /*00ba*/ 	.short	(.L_47 - .L_46)
.L_46:
        /*00bc*/ 	.word	0x00000008
.L_47:


//--------------------- .nv.info._Z23copy_and_pad_kernel_d2dPKfPfiiiiii --------------------------
	.section	.nv.info._Z23copy_and_pad_kernel_d2dPKfPfiiiiii,"",@"SHT_CUDA_INFO"
	.sectionflags	@""
	.align	4


	//----- nvinfo : EIATTR_CUDA_API_VERSION
	.align		4
        /*0000*/ 	.byte	0x04, 0x37
        /*0002*/ 	.short	(.L_49 - .L_48)
.L_48:
        /*0004*/ 	.word	0x00000082


	//----- nvinfo : EIATTR_KPARAM_INFO
	.align		4
.L_49:
        /*0008*/ 	.byte	0x04, 0x17
        /*000a*/ 	.short	(.L_51 - .L_50)
.L_50:
        /*000c*/ 	.word	0x00000000
        /*0010*/ 	.short	0x0007
        /*0012*/ 	.short	0x0024
        /*0014*/ 	.byte	0x00, 0xf0, 0x11, 0x00


	//----- nvinfo : EIATTR_KPARAM_INFO
	.align		4
.L_51:
        /*0018*/ 	.byte	0x04, 0x17
        /*001a*/ 	.short	(.L_53 - .L_52)
.L_52:
        /*001c*/ 	.word	0x00000000
        /*0020*/ 	.short	0x0006
        /*0022*/ 	.short	0x0020
        /*0024*/ 	.byte	0x00, 0xf0, 0x11, 0x00


	//----- nvinfo : EIATTR_KPARAM_INFO
	.align		4
.L_53:
        /*0028*/ 	.byte	0x04, 0x17
        /*002a*/ 	.short	(.L_55 - .L_54)
.L_54:
        /*002c*/ 	.word	0x00000000
        /*0030*/ 	.short	0x0005
        /*0032*/ 	.short	0x001c
        /*0034*/ 	.byte	0x00, 0xf0, 0x11, 0x00


	//----- nvinfo : EIATTR_KPARAM_INFO
	.align		4
.L_55:
        /*0038*/ 	.byte	0x04, 0x17
        /*003a*/ 	.short	(.L_57 - .L_56)
.L_56:
        /*003c*/ 	.word	0x00000000
        /*0040*/ 	.short	0x0004
        /*0042*/ 	.short	0x0018
        /*0044*/ 	.byte	0x00, 0xf0, 0x11, 0x00


	//----- nvinfo : EIATTR_KPARAM_INFO
	.align		4
.L_57:
        /*0048*/ 	.byte	0x04, 0x17
        /*004a*/ 	.short	(.L_59 - .L_58)
.L_58:
        /*004c*/ 	.word	0x00000000
        /*0050*/ 	.short	0x0003
        /*0052*/ 	.short	0x0014
        /*0054*/ 	.byte	0x00, 0xf0, 0x11, 0x00


	//----- nvinfo : EIATTR_KPARAM_INFO
	.align		4
.L_59:
        /*0058*/ 	.byte	0x04, 0x17
        /*005a*/ 	.short	(.L_61 - .L_60)
.L_60:
        /*005c*/ 	.word	0x00000000
        /*0060*/ 	.short	0x0002
        /*0062*/ 	.short	0x0010
        /*0064*/ 	.byte	0x00, 0xf0, 0x11, 0x00


	//----- nvinfo : EIATTR_KPARAM_INFO
	.align		4
.L_61:
        /*0068*/ 	.byte	0x04, 0x17
        /*006a*/ 	.short	(.L_63 - .L_62)
.L_62:
        /*006c*/ 	.word	0x00000000
        /*0070*/ 	.short	0x0001
        /*0072*/ 	.short	0x0008
        /*0074*/ 	.byte	0x00, 0xf5, 0x21, 0x00


	//----- nvinfo : EIATTR_KPARAM_INFO
	.align		4
.L_63:
        /*0078*/ 	.byte	0x04, 0x17
        /*007a*/ 	.short	(.L_65 - .L_64)
.L_64:
        /*007c*/ 	.word	0x00000000
        /*0080*/ 	.short	0x0000
        /*0082*/ 	.short	0x0000
        /*0084*/ 	.byte	0x00, 0xf5, 0x21, 0x00


	//----- nvinfo : EIATTR_SPARSE_MMA_MASK
	.align		4
.L_65:
        /*0088*/ 	.byte	0x03, 0x50
        /*008a*/ 	.short	0x0000


	//----- nvinfo : EIATTR_MAXREG_COUNT
	.align		4
        /*008c*/ 	.byte	0x03, 0x1b
        /*008e*/ 	.short	0x00ff


	//----- nvinfo : EIATTR_MERCURY_ISA_VERSION
	.align		4
        /*0090*/ 	.byte	0x03, 0x5f
        /*0092*/ 	.short	0x0101


	//----- nvinfo : EIATTR_VRC_CTA_INIT_COUNT
	.align		4
        /*0094*/ 	.byte	0x02, 0x4a
	.zero		1
	.zero		1


	//----- nvinfo : EIATTR_EXIT_INSTR_OFFSETS
	.align		4
        /*0098*/ 	.byte	0x04, 0x1c
        /*009a*/ 	.short	(.L_67 - .L_66)


	//   ....[0]....
.L_66:
        /*009c*/ 	.word	0x000000c0


	//   ....[1]....
        /*00a0*/ 	.word	0x000001b0


	//   ....[2]....
        /*00a4*/ 	.word	0x00000210


	//----- nvinfo : EIATTR_CRS_STACK_SIZE
	.align		4
.L_67:
        /*00a8*/ 	.byte	0x04, 0x1e
        /*00aa*/ 	.short	(.L_69 - .L_68)
.L_68:
        /*00ac*/ 	.word	0x00000000


	//----- nvinfo : EIATTR_CBANK_PARAM_SIZE
	.align		4
.L_69:
        /*00b0*/ 	.byte	0x03, 0x19
        /*00b2*/ 	.short	0x0028


	//----- nvinfo : EIATTR_PARAM_CBANK
	.align		4
        /*00b4*/ 	.byte	0x04, 0x0a
        /*00b6*/ 	.short	(.L_71 - .L_70)
	.align		4
.L_70:
        /*00b8*/ 	.word	index@(.nv.constant0._Z23copy_and_pad_kernel_d2dPKfPfiiiiii)
        /*00bc*/ 	.short	0x0380
        /*00be*/ 	.short	0x0028


	//----- nvinfo : EIATTR_SW_WAR
	.align		4
.L_71:
        /*00c0*/ 	.byte	0x04, 0x36
        /*00c2*/ 	.short	(.L_73 - .L_72)
.L_72:
        /*00c4*/ 	.word	0x00000008
.L_73:


//--------------------- .nv.info._Z20strassen_base_kernelPKfS0_Pfiiii --------------------------
	.section	.nv.info._Z20strassen_base_kernelPKfS0_Pfiiii,"",@"SHT_CUDA_INFO"
	.sectionflags	@""
	.align	4


	//----- nvinfo : EIATTR_CUDA_API_VERSION
	.align		4
        /*0000*/ 	.byte	0x04, 0x37
        /*0002*/ 	.short	(.L_75 - .L_74)
.L_74:
        /*0004*/ 	.word	0x00000082


	//----- nvinfo : EIATTR_KPARAM_INFO
	.align		4
.L_75:
        /*0008*/ 	.byte	0x04, 0x17
        /*000a*/ 	.short	(.L_77 - .L_76)
.L_76:
        /*000c*/ 	.word	0x00000000
        /*0010*/ 	.short	0x0006
        /*0012*/ 	.short	0x0024
        /*0014*/ 	.byte	0x00, 0xf0, 0x11, 0x00


	//----- nvinfo : EIATTR_KPARAM_INFO
	.align		4
.L_77:
        /*0018*/ 	.byte	0x04, 0x17
        /*001a*/ 	.short	(.L_79 - .L_78)
.L_78:
        /*001c*/ 	.word	0x00000000
        /*0020*/ 	.short	0x0005
        /*0022*/ 	.short	0x0020
        /*0024*/ 	.byte	0x00, 0xf0, 0x11, 0x00


	//----- nvinfo : EIATTR_KPARAM_INFO
	.align		4
.L_79:
        /*0028*/ 	.byte	0x04, 0x17
        /*002a*/ 	.short	(.L_81 - .L_80)
.L_80:
        /*002c*/ 	.word	0x00000000
        /*0030*/ 	.short	0x0004
        /*0032*/ 	.short	0x001c
        /*0034*/ 	.byte	0x00, 0xf0, 0x11, 0x00


	//----- nvinfo : EIATTR_KPARAM_INFO
	.align		4
.L_81:
        /*0038*/ 	.byte	0x04, 0x17
        /*003a*/ 	.short	(.L_83 - .L_82)
.L_82:
        /*003c*/ 	.word	0x00000000
        /*0040*/ 	.short	0x0003
        /*0042*/ 	.short	0x0018
        /*0044*/ 	.byte	0x00, 0xf0, 0x11, 0x00


	//----- nvinfo : EIATTR_KPARAM_INFO
	.align		4
.L_83:
        /*0048*/ 	.byte	0x04, 0x17
        /*004a*/ 	.short	(.L_85 - .L_84)
.L_84:
        /*004c*/ 	.word	0x00000000
        /*0050*/ 	.short	0x0002
        /*0052*/ 	.short	0x0010
        /*0054*/ 	.byte	0x00, 0xf5, 0x21, 0x00


	//----- nvinfo : EIATTR_KPARAM_INFO
	.align		4
.L_85:
        /*0058*/ 	.byte	0x04, 0x17
        /*005a*/ 	.short	(.L_87 - .L_86)
.L_86:
        /*005c*/ 	.word	0x00000000
        /*0060*/ 	.short	0x0001
        /*0062*/ 	.short	0x0008
        /*0064*/ 	.byte	0x00, 0xf5, 0x21, 0x00


	//----- nvinfo : EIATTR_KPARAM_INFO
	.align		4
.L_87:
        /*0068*/ 	.byte	0x04, 0x17
        /*006a*/ 	.short	(.L_89 - .L_88)
.L_88:
        /*006c*/ 	.word	0x00000000
        /*0070*/ 	.short	0x0000
        /*0072*/ 	.short	0x0000
        /*0074*/ 	.byte	0x00, 0xf5, 0x21, 0x00


	//----- nvinfo : EIATTR_SPARSE_MMA_MASK
	.align		4
.L_89:
        /*0078*/ 	.byte	0x03, 0x50
        /*007a*/ 	.short	0x0000


	//----- nvinfo : EIATTR_MAXREG_COUNT
	.align		4
        /*007c*/ 	.byte	0x03, 0x1b
        /*007e*/ 	.short	0x00ff


	//----- nvinfo : EIATTR_NUM_BARRIERS
	.align		4
        /*0080*/ 	.byte	0x02, 0x4c
        /*0082*/ 	.byte	0x01
	.zero		1


	//----- nvinfo : EIATTR_MERCURY_ISA_VERSION
	.align		4
        /*0084*/ 	.byte	0x03, 0x5f
        /*0086*/ 	.short	0x0101


	//----- nvinfo : EIATTR_VRC_CTA_INIT_COUNT
	.align		4
        /*0088*/ 	.byte	0x02, 0x4a
	.zero		1
	.zero		1


	//----- nvinfo : EIATTR_EXIT_INSTR_OFFSETS
	.align		4
        /*008c*/ 	.byte	0x04, 0x1c
        /*008e*/ 	.short	(.L_91 - .L_90)


	//   ....[0]....
.L_90:
        /*0090*/ 	.word	0x00000630


	//   ....[1]....
        /*0094*/ 	.word	0x00000690


	//----- nvinfo : EIATTR_CRS_STACK_SIZE
	.align		4
.L_91:
        /*0098*/ 	.byte	0x04, 0x1e
        /*009a*/ 	.short	(.L_93 - .L_92)
.L_92:
        /*009c*/ 	.word	0x00000000


	//----- nvinfo : EIATTR_CBANK_PARAM_SIZE
	.align		4
.L_93:
        /*00a0*/ 	.byte	0x03, 0x19
        /*00a2*/ 	.short	0x0028


	//----- nvinfo : EIATTR_PARAM_CBANK
	.align		4
        /*00a4*/ 	.byte	0x04, 0x0a
        /*00a6*/ 	.short	(.L_95 - .L_94)
	.align		4
.L_94:
        /*00a8*/ 	.word	index@(.nv.constant0._Z20strassen_base_kernelPKfS0_Pfiiii)
        /*00ac*/ 	.short	0x0380
        /*00ae*/ 	.short	0x0028


	//----- nvinfo : EIATTR_SW_WAR
	.align		4
.L_95:
        /*00b0*/ 	.byte	0x04, 0x36
        /*00b2*/ 	.short	(.L_97 - .L_96)
.L_96:
        /*00b4*/ 	.word	0x00000008
.L_97:


//--------------------- .nv.info._Z21matrix_add_sub_kernelPKfS0_Pfiiiiii --------------------------
	.section	.nv.info._Z21matrix_add_sub_kernelPKfS0_Pfiiiiii,"",@"SHT_CUDA_INFO"
	.sectionflags	@""
	.align	4


	//----- nvinfo : EIATTR_CUDA_API_VERSION
	.align		4
        /*0000*/ 	.byte	0x04, 0x37
        /*0002*/ 	.short	(.L_99 - .L_98)
.L_98:
        /*0004*/ 	.word	0x00000082


	//----- nvinfo : EIATTR_KPARAM_INFO
	.align		4
.L_99:
        /*0008*/ 	.byte	0x04, 0x17
        /*000a*/ 	.short	(.L_101 - .L_100)
.L_100:
        /*000c*/ 	.word	0x00000000
        /*0010*/ 	.short	0x0008
        /*0012*/ 	.short	0x002c
        /*0014*/ 	.byte	0x00, 0xf0, 0x11, 0x00


	//----- nvinfo : EIATTR_KPARAM_INFO
	.align		4
.L_101:
        /*0018*/ 	.byte	0x04, 0x17
        /*001a*/ 	.short	(.L_103 - .L_102)
.L_102:
        /*001c*/ 	.word	0x00000000
        /*0020*/ 	.short	0x0007
        /*0022*/ 	.short	0x0028
        /*0024*/ 	.byte	0x00, 0xf0, 0x11, 0x00


	//----- nvinfo : EIATTR_KPARAM_INFO
	.align		4
.L_103:
        /*0028*/ 	.byte	0x04, 0x17
        /*002a*/ 	.short	(.L_105 - .L_104)
.L_104:
        /*002c*/ 	.word	0x00000000
        /*0030*/ 	.short	0x0006
        /*0032*/ 	.short	0x0024
        /*0034*/ 	.byte	0x00, 0xf0, 0x11, 0x00


	//----- nvinfo : EIATTR_KPARAM_INFO
	.align		4
.L_105:
        /*0038*/ 	.byte	0x04, 0x17
        /*003a*/ 	.short	(.L_107 - .L_106)
.L_106:
        /*003c*/ 	.word	0x00000000
        /*0040*/ 	.short	0x0005
        /*0042*/ 	.short	0x0020
        /*0044*/ 	.byte	0x00, 0xf0, 0x11, 0x00


	//----- nvinfo : EIATTR_KPARAM_INFO
	.align		4
.L_107:
        /*0048*/ 	.byte	0x04, 0x17
        /*004a*/ 	.short	(.L_109 - .L_108)
.L_108:
        /*004c*/ 	.word	0x00000000
        /*0050*/ 	.short	0x0004
        /*0052*/ 	.short	0x001c
        /*0054*/ 	.byte	0x00, 0xf0, 0x11, 0x00


	//----- nvinfo : EIATTR_KPARAM_INFO
	.align		4
.L_109:
        /*0058*/ 	.byte	0x04, 0x17
        /*005a*/ 	.short	(.L_111 - .L_110)
.L_110:
        /*005c*/ 	.word	0x00000000
        /*0060*/ 	.short	0x0003
        /*0062*/ 	.short	0x0018
        /*0064*/ 	.byte	0x00, 0xf0, 0x11, 0x00


	//----- nvinfo : EIATTR_KPARAM_INFO
	.align		4
.L_111:
        /*0068*/ 	.byte	0x04, 0x17
        /*006a*/ 	.short	(.L_113 - .L_112)
.L_112:
        /*006c*/ 	.word	0x00000000
        /*0070*/ 	.short	0x0002
        /*0072*/ 	.short	0x0010
        /*0074*/ 	.byte	0x00, 0xf5, 0x21, 0x00


	//----- nvinfo : EIATTR_KPARAM_INFO
	.align		4
.L_113:
        /*0078*/ 	.byte	0x04, 0x17
        /*007a*/ 	.short	(.L_115 - .L_114)
.L_114:
        /*007c*/ 	.word	0x00000000
        /*0080*/ 	.short	0x0001
        /*0082*/ 	.short	0x0008
        /*0084*/ 	.byte	0x00, 0xf5, 0x21, 0x00


	//----- nvinfo : EIATTR_KPARAM_INFO
	.align		4
.L_115:
        /*0088*/ 	.byte	0x04, 0x17
        /*008a*/ 	.short	(.L_117 - .L_116)
.L_116:
        /*008c*/ 	.word	0x00000000
        /*0090*/ 	.short	0x0000
        /*0092*/ 	.short	0x0000
        /*0094*/ 	.byte	0x00, 0xf5, 0x21, 0x00


	//----- nvinfo : EIATTR_SPARSE_MMA_MASK
	.align		4
.L_117:
        /*0098*/ 	.byte	0x03, 0x50
        /*009a*/ 	.short	0x0000


	//----- nvinfo : EIATTR_MAXREG_COUNT
	.align		4
        /*009c*/ 	.byte	0x03, 0x1b
        /*009e*/ 	.short	0x00ff


	//----- nvinfo : EIATTR_MERCURY_ISA_VERSION
	.align		4
        /*00a0*/ 	.byte	0x03, 0x5f
        /*00a2*/ 	.short	0x0101


	//----- nvinfo : EIATTR_VRC_CTA_INIT_COUNT
	.align		4
        /*00a4*/ 	.byte	0x02, 0x4a
	.zero		1
	.zero		1


	//----- nvinfo : EIATTR_EXIT_INSTR_OFFSETS
	.align		4
        /*00a8*/ 	.byte	0x04, 0x1c
        /*00aa*/ 	.short	(.L_119 - .L_118)


	//   ....[0]....
.L_118:
        /*00ac*/ 	.word	0x000000c0


	//   ....[1]....
        /*00b0*/ 	.word	0x00000200


	//   ....[2]....
        /*00b4*/ 	.word	0x00000270


	//----- nvinfo : EIATTR_CBANK_PARAM_SIZE
	.align		4
.L_119:
        /*00b8*/ 	.byte	0x03, 0x19
        /*00ba*/ 	.short	0x0030


	//----- nvinfo : EIATTR_PARAM_CBANK
	.align		4
        /*00bc*/ 	.byte	0x04, 0x0a
        /*00be*/ 	.short	(.L_121 - .L_120)
	.align		4
.L_120:
        /*00c0*/ 	.word	index@(.nv.constant0._Z21matrix_add_sub_kernelPKfS0_Pfiiiiii)
        /*00c4*/ 	.short	0x0380
        /*00c6*/ 	.short	0x0030


	//----- nvinfo : EIATTR_SW_WAR
	.align		4
.L_121:
        /*00c8*/ 	.byte	0x04, 0x36
        /*00ca*/ 	.short	(.L_123 - .L_122)
.L_122:
        /*00cc*/ 	.word	0x00000008
.L_123:


//--------------------- .nv.callgraph             --------------------------
	.section	.nv.callgraph,"",@"SHT_CUDA_CALLGRAPH"
	.align	4
	.sectionentsize	8
	.align		4
        /*0000*/ 	.word	0x00000000
	.align		4
        /*0004*/ 	.word	0xffffffff
	.align		4
        /*0008*/ 	.word	0x00000000
	.align		4
        /*000c*/ 	.word	0xfffffffe
	.align		4
        /*0010*/ 	.word	0x00000000
	.align		4
        /*0014*/ 	.word	0xfffffffd
	.align		4
        /*0018*/ 	.word	0x00000000
	.align		4
        /*001c*/ 	.word	0xfffffffc


//--------------------- .text._Z25copy_and_unpad_kernel_d2dPKfPfiiiiii --------------------------
	.section	.text._Z25copy_and_unpad_kernel_d2dPKfPfiiiiii,"ax",@progbits
	.align	128
        .global         _Z25copy_and_unpad_kernel_d2dPKfPfiiiiii
        .type           _Z25copy_and_unpad_kernel_d2dPKfPfiiiiii,@function
        .size           _Z25copy_and_unpad_kernel_d2dPKfPfiiiiii,(.L_x_10 - _Z25copy_and_unpad_kernel_d2dPKfPfiiiiii)
        .other          _Z25copy_and_unpad_kernel_d2dPKfPfiiiiii,@"STO_CUDA_ENTRY STV_DEFAULT"
_Z25copy_and_unpad_kernel_d2dPKfPfiiiiii:
.text._Z25copy_and_unpad_kernel_d2dPKfPfiiiiii:
[----:B------:R-:W-:Y:S01]  /*0000*/  LDC R1, c[0x0][0x37c] ;  /* 0x0000df00ff017b82 */ /* 0x000fe20000000800 */
[----:B------:R-:W0:Y:S07]  /*0010*/  S2R R2, SR_TID.X ;  /* 0x0000000000027919 */ /* 0x000e2e0000002100 */
[----:B------:R-:W1:Y:S01]  /*0020*/  LDC R0, c[0x0][0x364] ;  /* 0x0000d900ff007b82 */ /* 0x000e620000000800 */
[----:B------:R-:W2:Y:S01]  /*0030*/  LDCU.64 UR6, c[0x0][0x390] ;  /* 0x00007200ff0677ac */ /* 0x000ea20008000a00 */
[----:B------:R-:W1:Y:S06]  /*0040*/  S2R R3, SR_TID.Y ;  /* 0x0000000000037919 */ /* 0x000e6c0000002200 */
[----:B------:R-:W0:Y:S08]  /*0050*/  S2UR UR5, SR_CTAID.X ;  /* 0x00000000000579c3 */ /* 0x000e300000002500 */
[----:B------:R-:W0:Y:S08]  /*0060*/  LDC R7, c[0x0][0x360] ;  /* 0x0000d800ff077b82 */ /* 0x000e300000000800 */
[----:B------:R-:W1:Y:S01]  /*0070*/  S2UR UR4, SR_CTAID.Y ;  /* 0x00000000000479c3 */ /* 0x000e620000002600 */
[----:B0-----:R-:W-:-:S05]  /*0080*/  IMAD R7, R7, UR5, R2 ;  /* 0x0000000507077c24 */ /* 0x001fca000f8e0202 */
[----:B--2---:R-:W-:Y:S01]  /*0090*/  ISETP.GE.AND P0, PT, R7, UR7, PT ;  /* 0x0000000707007c0c */ /* 0x004fe2000bf06270 */
[----:B-1----:R-:W-:-:S05]  /*00a0*/  IMAD R0, R0, UR4, R3 ;  /* 0x0000000400007c24 */ /* 0x002fca000f8e0203 */
[----:B------:R-:W-:-:S13]  /*00b0*/  ISETP.GE.OR P0, PT, R0, UR6, P0 ;  /* 0x0000000600007c0c */ /* 0x000fda0008706670 */
[----:B------:R-:W-:Y:S05]  /*00c0*/  @P0 EXIT ;  /* 0x000000000000094d */ /* 0x000fea0003800000 */
[----:B------:R-:W0:Y:S02]  /*00d0*/  LDCU.64 UR4, c[0x0][0x398] ;  /* 0x00007300ff0477ac */ /* 0x000e240008000a00 */
[----:B0-----:R-:W-:-:S04]  /*00e0*/  ISETP.GE.AND P0, PT, R7, UR5, PT ;  /* 0x0000000507007c0c */ /* 0x001fc8000bf06270 */
[----:B------:R-:W-:-:S13]  /*00f0*/  ISETP.GE.OR P0, PT, R0, UR4, P0 ;  /* 0x0000000400007c0c */ /* 0x000fda0008706670 */
[----:B------:R-:W-:Y:S05]  /*0100*/  @P0 EXIT ;  /* 0x000000000000094d */ /* 0x000fea0003800000 */
[----:B------:R-:W0:Y:S01]  /*0110*/  LDC.64 R2, c[0x0][0x380] ;  /* 0x0000e000ff027b82 */ /* 0x000e220000000a00 */
[----:B------:R-:W1:Y:S01]  /*0120*/  LDCU.64 UR6, c[0x0][0x3a0] ;  /* 0x00007400ff0677ac */ /* 0x000e620008000a00 */
[----:B------:R-:W2:Y:S01]  /*0130*/  LDCU.64 UR4, c[0x0][0x358] ;  /* 0x00006b00ff0477ac */ /* 0x000ea20008000a00 */
[----:B-1----:R-:W-:-:S04]  /*0140*/  IMAD R5, R0, UR6, R7 ;  /* 0x0000000600057c24 */ /* 0x002fc8000f8e0207 */
[----:B0-----:R-:W-:Y:S02]  /*0150*/  IMAD.WIDE R2, R5, 0x4, R2 ;  /* 0x0000000405027825 */ /* 0x001fe400078e0202 */
[----:B------:R-:W0:Y:S04]  /*0160*/  LDC.64 R4, c[0x0][0x388] ;  /* 0x0000e200ff047b82 */ /* 0x000e280000000a00 */
[----:B--2---:R-:W2:Y:S01]  /*0170*/  LDG.E R3, desc[UR4][R2.64] ;  /* 0x0000000402037981 */ /* 0x004ea2000c1e1900 */
[----:B------:R-:W-:-:S04]  /*0180*/  IMAD R7, R0, UR7, R7 ;  /* 0x0000000700077c24 */ /* 0x000fc8000f8e0207 */
[----:B0-----:R-:W-:-:S05]  /*0190*/  IMAD.WIDE R4, R7, 0x4, R4 ;  /* 0x0000000407047825 */ /* 0x001fca00078e0204 */
[----:B--2---:R-:W-:Y:S01]  /*01a0*/  STG.E desc[UR4][R4.64], R3 ;  /* 0x0000000304007986 */ /* 0x004fe2000c101904 */
[----:B------:R-:W-:Y:S05]  /*01b0*/  EXIT ;  /* 0x000000000000794d */ /* 0x000fea0003800000 */
.L_x_0:
[----:B------:R-:W-:-:S00]  /*01c0*/  BRA `(.L_x_0) ;  /* 0xfffffffc00fc7947 */ /* 0x000fc0000383ffff */
[----:B------:R-:W-:-:S00]  /*01d0*/  NOP ;  /* 0x0000000000007918 */ /* 0x000fc00000000000 */
        /* <DEDUP_REMOVED lines=10> */
.L_x_10:


//--------------------- .text._Z23copy_and_pad_kernel_d2dPKfPfiiiiii --------------------------
	.section	.text._Z23copy_and_pad_kernel_d2dPKfPfiiiiii,"ax",@progbits
	.align	128
        .global         _Z23copy_and_pad_kernel_d2dPKfPfiiiiii
        .type           _Z23copy_and_pad_kernel_d2dPKfPfiiiiii,@function
        .size           _Z23copy_and_pad_kernel_d2dPKfPfiiiiii,(.L_x_11 - _Z23copy_and_pad_kernel_d2dPKfPfiiiiii)
        .other          _Z23copy_and_pad_kernel_d2dPKfPfiiiiii,@"STO_CUDA_ENTRY STV_DEFAULT"
_Z23copy_and_pad_kernel_d2dPKfPfiiiiii:
.text._Z23copy_and_pad_kernel_d2dPKfPfiiiiii:
        /* <DEDUP_REMOVED lines=15> */
[----:B------:R-:W-:Y:S01]  /*00f0*/  ISETP.GE.OR P0, PT, R0, UR4, P0 ;  /* 0x0000000400007c0c */ /* 0x000fe20008706670 */
[----:B------:R-:W0:-:S12]  /*0100*/  LDCU.64 UR4, c[0x0][0x358] ;  /* 0x00006b00ff0477ac */ /* 0x000e180008000a00 */
[----:B------:R-:W-:Y:S05]  /*0110*/  @P0 BRA `(.L_x_1) ;  /* 0x0000000000280947 */ /* 0x000fea0003800000 */
[----:B------:R-:W1:Y:S01]  /*0120*/  LDC.64 R2, c[0x0][0x380] ;  /* 0x0000e000ff027b82 */ /* 0x000e620000000a00 */
[----:B------:R-:W2:Y:S02]  /*0130*/  LDCU.64 UR6, c[0x0][0x3a0] ;  /* 0x00007400ff0677ac */ /* 0x000ea40008000a00 */
[----:B--2---:R-:W-:-:S04]  /*0140*/  IMAD R5, R0, UR6, R7 ;  /* 0x0000000600057c24 */ /* 0x004fc8000f8e0207 */
[----:B-1----:R-:W-:Y:S02]  /*0150*/  IMAD.WIDE R2, R5, 0x4, R2 ;  /* 0x0000000405027825 */ /* 0x002fe400078e0202 */
[----:B------:R-:W1:Y:S04]  /*0160*/  LDC.64 R4, c[0x0][0x388] ;  /* 0x0000e200ff047b82 */ /* 0x000e680000000a00 */
[----:B0-----:R-:W2:Y:S01]  /*0170*/  LDG.E R3, desc[UR4][R2.64] ;  /* 0x0000000402037981 */ /* 0x001ea2000c1e1900 */
[----:B------:R-:W-:-:S04]  /*0180*/  IMAD R7, R0, UR7, R7 ;  /* 0x0000000700077c24 */ /* 0x000fc8000f8e0207 */
[----:B-1----:R-:W-:-:S05]  /*0190*/  IMAD.WIDE R4, R7, 0x4, R4 ;  /* 0x0000000407047825 */ /* 0x002fca00078e0204 */
[----:B--2---:R-:W-:Y:S01]  /*01a0*/  STG.E desc[UR4][R4.64], R3 ;  /* 0x0000000304007986 */ /* 0x004fe2000c101904 */
[----:B------:R-:W-:Y:S05]  /*01b0*/  EXIT ;  /* 0x000000000000794d */ /* 0x000fea0003800000 */
.L_x_1:
[----:B------:R-:W1:Y:S01]  /*01c0*/  LDC.64 R2, c[0x0][0x388] ;  /* 0x0000e200ff027b82 */ /* 0x000e620000000a00 */
[----:B------:R-:W2:Y:S02]  /*01d0*/  LDCU UR6, c[0x0][0x3a4] ;  /* 0x00007480ff0677ac */ /* 0x000ea40008000800 */
[----:B--2---:R-:W-:-:S04]  /*01e0*/  IMAD R7, R0, UR6, R7 ;  /* 0x0000000600077c24 */ /* 0x004fc8000f8e0207 */
[----:B-1----:R-:W-:-:S05]  /*01f0*/  IMAD.WIDE R2, R7, 0x4, R2 ;  /* 0x0000000407027825 */ /* 0x002fca00078e0202 */
[----:B0-----:R-:W-:Y:S01]  /*0200*/  STG.E desc[UR4][R2.64], RZ ;  /* 0x000000ff02007986 */ /* 0x001fe2000c101904 */
[----:B------:R-:W-:Y:S05]  /*0210*/  EXIT ;  /* 0x000000000000794d */ /* 0x000fea0003800000 */
.L_x_2:
        /* <DEDUP_REMOVED lines=14> */
.L_x_11:


//--------------------- .text._Z20strassen_base_kernelPKfS0_Pfiiii --------------------------
	.section	.text._Z20strassen_base_kernelPKfS0_Pfiiii,"ax",@progbits
	.align	128
        .global         _Z20strassen_base_kernelPKfS0_Pfiiii
        .type           _Z20strassen_base_kernelPKfS0_Pfiiii,@function
        .size           _Z20strassen_base_kernelPKfS0_Pfiiii,(.L_x_12 - _Z20strassen_base_kernelPKfS0_Pfiiii)
        .other          _Z20strassen_base_kernelPKfS0_Pfiiii,@"STO_CUDA_ENTRY STV_DEFAULT"
_Z20strassen_base_kernelPKfS0_Pfiiii:
.text._Z20strassen_base_kernelPKfS0_Pfiiii:
[----:B------:R-:W-:Y:S01]  /*0000*/  LDC R1, c[0x0][0x37c] ;  /* 0x0000df00ff017b82 */ /* 0x000fe20000000800 */
[----:B------:R-:W0:Y:S01]  /*0010*/  S2R R0, SR_CTAID.Y ;  /* 0x0000000000007919 */ /* 0x000e220000002600 */
[----:B------:R-:W1:Y:S01]  /*0020*/  LDCU UR8, c[0x0][0x398] ;  /* 0x00007300ff0877ac */ /* 0x000e620008000800 */
[----:B------:R-:W-:Y:S01]  /*0030*/  HFMA2 R23, -RZ, RZ, 0, 0 ;  /* 0x00000000ff177431 */ /* 0x000fe200000001ff */
[----:B------:R-:W0:Y:S01]  /*0040*/  S2R R12, SR_TID.Y ;  /* 0x00000000000c7919 */ /* 0x000e220000002200 */
[----:B------:R-:W2:Y:S01]  /*0050*/  LDCU.64 UR10, c[0x0][0x358] ;  /* 0x00006b00ff0a77ac */ /* 0x000ea20008000a00 */
[----:B------:R-:W3:Y:S01]  /*0060*/  S2R R4, SR_CTAID.X ;  /* 0x0000000000047919 */ /* 0x000ee20000002500 */
[----:B------:R-:W3:Y:S01]  /*0070*/  S2R R15, SR_TID.X ;  /* 0x00000000000f7919 */ /* 0x000ee20000002100 */
[----:B-1----:R-:W-:Y:S01]  /*0080*/  UISETP.GE.AND UP0, UPT, UR8, 0x1, UPT ;  /* 0x000000010800788c */ /* 0x002fe2000bf06270 */
[----:B0-----:R-:W-:Y:S02]  /*0090*/  LEA R0, R0, R12, 0x4 ;  /* 0x0000000c00007211 */ /* 0x001fe400078e20ff */
[----:B---3--:R-:W-:-:S06]  /*00a0*/  LEA R13, R4, R15, 0x4 ;  /* 0x0000000f040d7211 */ /* 0x008fcc00078e20ff */
[----:B--2---:R-:W-:Y:S05]  /*00b0*/  BRA.U !UP0, `(.L_x_3) ;  /* 0x0000000508547547 */ /* 0x004fea000b800000 */
[----:B------:R-:W0:Y:S01]  /*00c0*/  S2UR UR7, SR_CgaCtaId ;  /* 0x00000000000779c3 */ /* 0x000e220000008800 */
[----:B------:R-:W1:Y:S01]  /*00d0*/  LDCU UR12, c[0x0][0x3a0] ;  /* 0x00007400ff0c77ac */ /* 0x000e620008000800 */
[----:B------:R-:W-:Y:S02]  /*00e0*/  VIMNMX.U32 R5, PT, PT, R0, R13, !PT ;  /* 0x0000000d00057248 */ /* 0x000fe40007fe0000 */
[----:B------:R-:W-:Y:S01]  /*00f0*/  MOV R23, RZ ;  /* 0x000000ff00177202 */ /* 0x000fe20000000f00 */
[----:B------:R-:W2:Y:S01]  /*0100*/  LDCU UR13, c[0x0][0x39c] ;  /* 0x00007380ff0d77ac */ /* 0x000ea20008000800 */
[----:B------:R-:W-:Y:S02]  /*0110*/  ISETP.GE.U32.AND P2, PT, R5, UR8, PT ;  /* 0x0000000805007c0c */ /* 0x000fe4000bf46070 */
[----:B------:R-:W3:Y:S01]  /*0120*/  LDC R14, c[0x0][0x3a0] ;  /* 0x0000e800ff0e7b82 */ /* 0x000ee20000000800 */
[----:B------:R-:W-:Y:S01]  /*0130*/  UMOV UR5, 0x400 ;  /* 0x0000040000057882 */ /* 0x000fe20000000000 */
[----:B------:R-:W-:-:S02]  /*0140*/  UIADD3 UR4, UPT, UPT, UR8, 0xf, URZ ;  /* 0x0000000f08047890 */ /* 0x000fc4000fffe0ff */
[----:B------:R-:W-:Y:S02]  /*0150*/  UIADD3 UR6, UPT, UPT, UR5, 0x400, URZ ;  /* 0x0000040005067890 */ /* 0x000fe4000fffe0ff */
[----:B------:R-:W-:Y:S02]  /*0160*/  USHF.R.U32.HI UR4, URZ, 0x4, UR4 ;  /* 0x00000004ff047899 */ /* 0x000fe40008011604 */
[----:B------:R-:W4:Y:S01]  /*0170*/  LDC.64 R2, c[0x0][0x380] ;  /* 0x0000e000ff027b82 */ /* 0x000f220000000a00 */
[----:B------:R-:W3:Y:S01]  /*0180*/  LDCU UR9, c[0x0][0x398] ;  /* 0x00007300ff0977ac */ /* 0x000ee20008000800 */
[--C-:B-1----:R-:W-:Y:S01]  /*0190*/  IMAD R17, R12, UR12, R15.reuse ;  /* 0x0000000c0c117c24 */ /* 0x102fe2000f8e020f */
[----:B------:R-:W-:Y:S01]  /*01a0*/  UIADD3 UR4, UPT, UPT, -UR4, URZ, URZ ;  /* 0x000000ff04047290 */ /* 0x000fe2000fffe1ff */
[----:B--2---:R-:W-:Y:S01]  /*01b0*/  IMAD R21, R0, UR13, R15 ;  /* 0x0000000d00157c24 */ /* 0x004fe2000f8e020f */
[----:B0-----:R-:W-:Y:S02]  /*01c0*/  ULEA UR5, UR7, UR5, 0x18 ;  /* 0x0000000507057291 */ /* 0x001fe4000f8ec0ff */
[----:B------:R-:W-:Y:S01]  /*01d0*/  LEA R17, R4, R17, 0x4 ;  /* 0x0000001104117211 */ /* 0x000fe200078e20ff */
[----:B------:R-:W-:-:S03]  /*01e0*/  ULEA UR6, UR7, UR6, 0x18 ;  /* 0x0000000607067291 */ /* 0x000fc6000f8ec0ff */
[----:B------:R-:W-:-:S03]  /*01f0*/  LEA R16, R12, UR5, 0x6 ;  /* 0x000000050c107c11 */ /* 0x000fc6000f8e30ff */
[C---:B------:R-:W-:Y:S02]  /*0200*/  LEA R19, R15.reuse, UR6, 0x2 ;  /* 0x000000060f137c11 */ /* 0x040fe4000f8e10ff */
[----:B------:R-:W-:Y:S02]  /*0210*/  LEA R18, R15, R16, 0x2 ;  /* 0x000000100f127211 */ /* 0x000fe400078e10ff */
[----:B------:R-:W-:-:S07]  /*0220*/  LEA R20, R12, R19, 0x6 ;  /* 0x000000130c147211 */ /* 0x000fce00078e30ff */
.L_x_6:
[----:B---3--:R-:W-:Y:S01]  /*0230*/  UMOV UR8, UR9 ;  /* 0x0000000900087c82 */ /* 0x008fe20008000000 */
[----:B0-----:R-:W-:Y:S01]  /*0240*/  HFMA2 R9, -RZ, RZ, 0, 0 ;  /* 0x00000000ff097431 */ /* 0x001fe200000001ff */
[----:B------:R-:W-:Y:S01]  /*0250*/  ISETP.GE.U32.AND P0, PT, R13, UR8, PT ;  /* 0x000000080d007c0c */ /* 0x000fe2000bf06070 */
[----:B----4-:R-:W-:Y:S01]  /*0260*/  IMAD.WIDE R4, R21, 0x4, R2 ;  /* 0x0000000415047825 */ /* 0x010fe200078e0202 */
[----:B------:R-:W-:Y:S02]  /*0270*/  ISETP.GE.AND P1, PT, R15, UR8, PT ;  /* 0x000000080f007c0c */ /* 0x000fe4000bf26270 */
[----:B------:R-:W-:Y:S02]  /*0280*/  ISETP.GE.OR P0, PT, R12, UR8, P0 ;  /* 0x000000080c007c0c */ /* 0x000fe40008706670 */
[----:B------:R-:W-:Y:S02]  /*0290*/  ISETP.GE.U32.OR P1, PT, R0, UR8, P1 ;  /* 0x0000000800007c0c */ /* 0x000fe40008f26470 */
[----:B------:R-:W-:-:S09]  /*02a0*/  MOV R11, RZ ;  /* 0x000000ff000b7202 */ /* 0x000fd20000000f00 */
[----:B------:R-:W0:Y:S02]  /*02b0*/  @!P0 LDC.64 R6, c[0x0][0x388] ;  /* 0x0000e200ff068b82 */ /* 0x000e240000000a00 */
[----:B------:R-:W2:Y:S01]  /*02c0*/  @!P1 LDG.E R9, desc[UR10][R4.64] ;  /* 0x0000000a04099981 */ /* 0x000ea2000c1e1900 */
[----:B0-----:R-:W-:-:S05]  /*02d0*/  @!P0 IMAD.WIDE R6, R17, 0x4, R6 ;  /* 0x0000000411068825 */ /* 0x001fca00078e0206 */
[----:B------:R-:W3:Y:S01]  /*02e0*/  @!P0 LDG.E R11, desc[UR10][R6.64] ;  /* 0x0000000a060b8981 */ /* 0x000ee2000c1e1900 */
[----:B------:R-:W-:Y:S03]  /*02f0*/  BSSY.RECONVERGENT B0, `(.L_x_4) ;  /* 0x0000029000007945 */ /* 0x000fe60003800200 */
[----:B--2---:R0:W-:Y:S04]  /*0300*/  STS [R18], R9 ;  /* 0x0000000912007388 */ /* 0x0041e80000000800 */
[----:B---3--:R0:W-:Y:S01]  /*0310*/  STS [R20], R11 ;  /* 0x0000000b14007388 */ /* 0x0081e20000000800 */
[----:B------:R-:W-:Y:S06]  /*0320*/  BAR.SYNC.DEFER_BLOCKING 0x0 ;  /* 0x0000000000007b1d */ /* 0x000fec0000010000 */
[----:B------:R-:W-:Y:S05]  /*0330*/  @P2 BRA `(.L_x_5) ;  /* 0x0000000000902947 */ /* 0x000fea0003800000 */
[----:B------:R-:W-:Y:S04]  /*0340*/  LDS R4, [R19] ;  /* 0x0000000013047984 */ /* 0x000fe80000000800 */
[----:B0-----:R-:W0:Y:S04]  /*0350*/  LDS.128 R8, [R16] ;  /* 0x0000000010087984 */ /* 0x001e280000000c00 */
[----:B------:R-:W1:Y:S04]  /*0360*/  LDS R27, [R19+0x40] ;  /* 0x00004000131b7984 */ /* 0x000e680000000800 */
[----:B------:R-:W2:Y:S04]  /*0370*/  LDS R25, [R19+0x80] ;  /* 0x0000800013197984 */ /* 0x000ea80000000800 */
[----:B------:R-:W3:Y:S04]  /*0380*/  LDS R24, [R19+0xc0] ;  /* 0x0000c00013187984 */ /* 0x000ee80000000800 */
[----:B------:R-:W-:Y:S04]  /*0390*/  LDS R22, [R19+0x140] ;  /* 0x0001400013167984 */ /* 0x000fe80000000800 */
[----:B------:R-:W-:Y:S01]  /*03a0*/  LDS R26, [R19+0x1c0] ;  /* 0x0001c000131a7984 */ /* 0x000fe20000000800 */
[----:B0-----:R-:W-:-:S03]  /*03b0*/  FFMA R8, R8, R4, R23 ;  /* 0x0000000408087223 */ /* 0x001fc60000000017 */
[----:B------:R-:W-:Y:S01]  /*03c0*/  LDS R23, [R19+0x100] ;  /* 0x0001000013177984 */ /* 0x000fe20000000800 */
[----:B-1----:R-:W-:-:S03]  /*03d0*/  FFMA R8, R27, R9, R8 ;  /* 0x000000091b087223 */ /* 0x002fc60000000008 */
[----:B------:R-:W0:Y:S01]  /*03e0*/  LDS.128 R4, [R16+0x10] ;  /* 0x0000100010047984 */ /* 0x000e220000000c00 */
[----:B--2---:R-:W-:-:S03]  /*03f0*/  FFMA R9, R25, R10, R8 ;  /* 0x0000000a19097223 */ /* 0x004fc60000000008 */
[----:B------:R-:W1:Y:S01]  /*0400*/  LDS R25, [R19+0x180] ;  /* 0x0001800013197984 */ /* 0x000e620000000800 */
[----:B---3--:R-:W-:-:S03]  /*0410*/  FFMA R9, R24, R11, R9 ;  /* 0x0000000b18097223 */ /* 0x008fc60000000009 */
[----:B------:R-:W-:Y:S04]  /*0420*/  LDS R27, [R19+0x200] ;  /* 0x00020000131b7984 */ /* 0x000fe80000000800 */
[----:B------:R-:W-:Y:S01]  /*0430*/  LDS R24, [R19+0x240] ;  /* 0x0002400013187984 */ /* 0x000fe20000000800 */
[----:B0-----:R-:W-:-:S03]  /*0440*/  FFMA R23, R4, R23, R9 ;  /* 0x0000001704177223 */ /* 0x001fc60000000009 */
[----:B------:R-:W0:Y:S01]  /*0450*/  LDS.128 R8, [R16+0x20] ;  /* 0x0000200010087984 */ /* 0x000e220000000c00 */
[----:B------:R-:W-:-:S03]  /*0460*/  FFMA R22, R22, R5, R23 ;  /* 0x0000000516167223 */ /* 0x000fc60000000017 */
[----:B------:R-:W2:Y:S01]  /*0470*/  LDS R23, [R19+0x280] ;  /* 0x0002800013177984 */ /* 0x000ea20000000800 */
[----:B-1----:R-:W-:-:S03]  /*0480*/  FFMA R25, R25, R6, R22 ;  /* 0x0000000619197223 */ /* 0x002fc60000000016 */
[----:B------:R-:W1:Y:S01]  /*0490*/  LDS R22, [R19+0x2c0] ;  /* 0x0002c00013167984 */ /* 0x000e620000000800 */
[----:B------:R-:W-:-:S03]  /*04a0*/  FFMA R7, R26, R7, R25 ;  /* 0x000000071a077223 */ /* 0x000fc60000000019 */
[----:B------:R-:W-:Y:S01]  /*04b0*/  LDS R25, [R19+0x300] ;  /* 0x0003000013197984 */ /* 0x000fe20000000800 */
[----:B0-----:R-:W-:-:S03]  /*04c0*/  FFMA R27, R8, R27, R7 ;  /* 0x0000001b081b7223 */ /* 0x001fc60000000007 */
[----:B------:R-:W0:Y:S01]  /*04d0*/  LDS.128 R4, [R16+0x30] ;  /* 0x0000300010047984 */ /* 0x000e220000000c00 */
[----:B------:R-:W-:-:S03]  /*04e0*/  FFMA R24, R24, R9, R27 ;  /* 0x0000000918187223 */ /* 0x000fc6000000001b */
[----:B------:R-:W3:Y:S01]  /*04f0*/  LDS R27, [R19+0x340] ;  /* 0x00034000131b7984 */ /* 0x000ee20000000800 */
[----:B--2---:R-:W-:-:S03]  /*0500*/  FFMA R23, R23, R10, R24 ;  /* 0x0000000a17177223 */ /* 0x004fc60000000018 */
[----:B------:R-:W2:Y:S01]  /*0510*/  LDS R9, [R19+0x380] ;  /* 0x0003800013097984 */ /* 0x000ea20000000800 */
[----:B-1----:R-:W-:-:S03]  /*0520*/  FFMA R11, R22, R11, R23 ;  /* 0x0000000b160b7223 */ /* 0x002fc60000000017 */
[----:B------:R-:W1:Y:S01]  /*0530*/  LDS R8, [R19+0x3c0] ;  /* 0x0003c00013087984 */ /* 0x000e620000000800 */
[----:B0-----:R-:W-:-:S04]  /*0540*/  FFMA R4, R4, R25, R11 ;  /* 0x0000001904047223 */ /* 0x001fc8000000000b */
[----:B---3--:R-:W-:-:S04]  /*0550*/  FFMA R4, R27, R5, R4 ;  /* 0x000000051b047223 */ /* 0x008fc80000000004 */
[----:B--2---:R-:W-:-:S04]  /*0560*/  FFMA R9, R9, R6, R4 ;  /* 0x0000000609097223 */ /* 0x004fc80000000004 */
[----:B-1----:R-:W-:-:S07]  /*0570*/  FFMA R23, R8, R7, R9 ;  /* 0x0000000708177223 */ /* 0x002fce0000000009 */
.L_x_5:
[----:B------:R-:W-:Y:S05]  /*0580*/  BSYNC.RECONVERGENT B0 ;  /* 0x0000000000007941 */ /* 0x000fea0003800200 */
.L_x_4:
[----:B------:R-:W-:Y:S01]  /*0590*/  BAR.SYNC.DEFER_BLOCKING 0x0 ;  /* 0x0000000000007b1d */ /* 0x000fe20000010000 */
[----:B------:R-:W-:Y:S01]  /*05a0*/  UIADD3 UR4, UPT, UPT, UR4, 0x1, URZ ;  /* 0x0000000104047890 */ /* 0x000fe2000fffe0ff */
[----:B------:R-:W-:Y:S02]  /*05b0*/  IADD3 R21, PT, PT, R21, 0x10, RZ ;  /* 0x0000001015157810 */ /* 0x000fe40007ffe0ff */
[----:B------:R-:W-:Y:S01]  /*05c0*/  IADD3 R15, PT, PT, R15, 0x10, RZ ;  /* 0x000000100f0f7810 */ /* 0x000fe20007ffe0ff */
[----:B------:R-:W-:Y:S01]  /*05d0*/  UISETP.NE.AND UP0, UPT, UR4, URZ, UPT ;  /* 0x000000ff0400728c */ /* 0x000fe2000bf05270 */
[----:B------:R-:W-:Y:S02]  /*05e0*/  IADD3 R12, PT, PT, R12, 0x10, RZ ;  /* 0x000000100c0c7810 */ /* 0x000fe40007ffe0ff */
[----:B------:R-:W-:-:S06]  /*05f0*/  LEA R17, R14, R17, 0x4 ;  /* 0x000000110e117211 */ /* 0x000fcc00078e20ff */
[----:B------:R-:W-:Y:S05]  /*0600*/  BRA.U UP0, `(.L_x_6) ;  /* 0xfffffffd00087547 */ /* 0x000fea000b83ffff */
.L_x_3:
[----:B------:R-:W-:-:S04]  /*0610*/  VIMNMX R2, PT, PT, R0, R13, !PT ;  /* 0x0000000d00027248 */ /* 0x000fc80007fe0100 */
[----:B------:R-:W-:-:S13]  /*0620*/  ISETP.GE.AND P0, PT, R2, UR8, PT ;  /* 0x0000000802007c0c */ /* 0x000fda000bf06270 */
[----:B------:R-:W-:Y:S05]  /*0630*/  @P0 EXIT ;  /* 0x000000000000094d */ /* 0x000fea0003800000 */
[----:B------:R-:W1:Y:S01]  /*0640*/  LDC.64 R2, c[0x0][0x390] ;  /* 0x0000e400ff027b82 */ /* 0x000e620000000a00 */
[----:B------:R-:W2:Y:S02]  /*0650*/  LDCU UR4, c[0x0][0x3a4] ;  /* 0x00007480ff0477ac */ /* 0x000ea40008000800 */
[----:B--2---:R-:W-:-:S04]  /*0660*/  IMAD R13, R0, UR4, R13 ;  /* 0x00000004000d7c24 */ /* 0x004fc8000f8e020d */
[----:B-1----:R-:W-:-:S05]  /*0670*/  IMAD.WIDE R2, R13, 0x4, R2 ;  /* 0x000000040d027825 */ /* 0x002fca00078e0202 */
[----:B------:R-:W-:Y:S01]  /*0680*/  STG.E desc[UR10][R2.64], R23 ;  /* 0x0000001702007986 */ /* 0x000fe2000c10190a */
[----:B------:R-:W-:Y:S05]  /*0690*/  EXIT ;  /* 0x000000000000794d */ /* 0x000fea0003800000 */
.L_x_7:
        /* <DEDUP_REMOVED lines=14> */
.L_x_12:


//--------------------- .text._Z21matrix_add_sub_kernelPKfS0_Pfiiiiii --------------------------
	.section	.text._Z21matrix_add_sub_kernelPKfS0_Pfiiiiii,"ax",@progbits
	.align	128
        .global         _Z21matrix_add_sub_kernelPKfS0_Pfiiiiii
        .type           _Z21matrix_add_sub_kernelPKfS0_Pfiiiiii,@function
        .size           _Z21matrix_add_sub_kernelPKfS0_Pfiiiiii,(.L_x_13 - _Z21matrix_add_sub_kernelPKfS0_Pfiiiiii)
        .other          _Z21matrix_add_sub_kernelPKfS0_Pfiiiiii,@"STO_CUDA_ENTRY STV_DEFAULT"
_Z21matrix_add_sub_kernelPKfS0_Pfiiiiii:
.text._Z21matrix_add_sub_kernelPKfS0_Pfiiiiii:
        /* <DEDUP_REMOVED lines=13> */
[----:B------:R-:W0:Y:S01]  /*00d0*/  LDC.64 R4, c[0x0][0x388] ;  /* 0x0000e200ff047b82 */ /* 0x000e220000000a00 */
[----:B------:R-:W1:Y:S01]  /*00e0*/  LDCU UR6, c[0x0][0x3a8] ;  /* 0x00007500ff0677ac */ /* 0x000e620008000800 */
[----:B------:R-:W2:Y:S06]  /*00f0*/  LDCU.64 UR8, c[0x0][0x3a0] ;  /* 0x00007400ff0877ac */ /* 0x000eac0008000a00 */
[----:B------:R-:W3:Y:S01]  /*0100*/  LDC.64 R2, c[0x0][0x380] ;  /* 0x0000e000ff027b82 */ /* 0x000ee20000000a00 */
[----:B------:R-:W4:Y:S01]  /*0110*/  LDCU.64 UR4, c[0x0][0x358] ;  /* 0x00006b00ff0477ac */ /* 0x000f220008000a00 */
[----:B-1----:R-:W-:-:S02]  /*0120*/  IMAD R11, R0, UR6, R7 ;  /* 0x00000006000b7c24 */ /* 0x002fc4000f8e0207 */
[----:B--2---:R-:W-:Y:S02]  /*0130*/  IMAD R9, R0, UR9, R7 ;  /* 0x0000000900097c24 */ /* 0x004fe4000f8e0207 */
[----:B0-----:R-:W-:-:S06]  /*0140*/  IMAD.WIDE R4, R11, 0x4, R4 ;  /* 0x000000040b047825 */ /* 0x001fcc00078e0204 */
[----:B----4-:R0:W5:Y:S01]  /*0150*/  LDG.E R5, desc[UR4][R4.64] ;  /* 0x0000000404057981 */ /* 0x010162000c1e1900 */
[----:B---3--:R-:W-:-:S05]  /*0160*/  IMAD.WIDE R2, R9, 0x4, R2 ;  /* 0x0000000409027825 */ /* 0x008fca00078e0202 */
[----:B------:R0:W5:Y:S01]  /*0170*/  LDG.E R6, desc[UR4][R2.64] ;  /* 0x0000000402067981 */ /* 0x000162000c1e1900 */
[----:B------:R-:W-:-:S09]  /*0180*/  UISETP.NE.AND UP0, UPT, UR8, 0x1, UPT ;  /* 0x000000010800788c */ /* 0x000fd2000bf05270 */
[----:B0-----:R-:W-:Y:S05]  /*0190*/  BRA.U UP0, `(.L_x_8) ;  /* 0x00000001001c7547 */ /* 0x001fea000b800000 */
[----:B------:R-:W0:Y:S01]  /*01a0*/  LDC.64 R2, c[0x0][0x390] ;  /* 0x0000e400ff027b82 */ /* 0x000e220000000a00 */
[----:B------:R-:W1:Y:S01]  /*01b0*/  LDCU UR6, c[0x0][0x3ac] ;  /* 0x00007580ff0677ac */ /* 0x000e620008000800 */
[----:B-----5:R-:W-:Y:S01]  /*01c0*/  FADD R5, R6, R5 ;  /* 0x0000000506057221 */ /* 0x020fe20000000000 */
[----:B-1----:R-:W-:-:S04]  /*01d0*/  IMAD R7, R0, UR6, R7 ;  /* 0x0000000600077c24 */ /* 0x002fc8000f8e0207 */
[----:B0-----:R-:W-:-:S05]  /*01e0*/  IMAD.WIDE R2, R7, 0x4, R2 ;  /* 0x0000000407027825 */ /* 0x001fca00078e0202 */
[----:B------:R-:W-:Y:S01]  /*01f0*/  STG.E desc[UR4][R2.64], R5 ;  /* 0x0000000502007986 */ /* 0x000fe2000c101904 */
[----:B------:R-:W-:Y:S05]  /*0200*/  EXIT ;  /* 0x000000000000794d */ /* 0x000fea0003800000 */
.L_x_8:
[----:B------:R-:W0:Y:S01]  /*0210*/  LDC.64 R2, c[0x0][0x390] ;  /* 0x0000e400ff027b82 */ /* 0x000e220000000a00 */
[----:B------:R-:W1:Y:S01]  /*0220*/  LDCU UR6, c[0x0][0x3ac] ;  /* 0x00007580ff0677ac */ /* 0x000e620008000800 */
[----:B-----5:R-:W-:Y:S01]  /*0230*/  FADD R5, R6, -R5 ;  /* 0x8000000506057221 */ /* 0x020fe20000000000 */
[----:B-1----:R-:W-:-:S04]  /*0240*/  IMAD R7, R0, UR6, R7 ;  /* 0x0000000600077c24 */ /* 0x002fc8000f8e0207 */
[----:B0-----:R-:W-:-:S05]  /*0250*/  IMAD.WIDE R2, R7, 0x4, R2 ;  /* 0x0000000407027825 */ /* 0x001fca00078e0202 */
[----:B------:R-:W-:Y:S01]  /*0260*/  STG.E desc[UR4][R2.64], R5 ;  /* 0x0000000502007986 */ /* 0x000fe2000c101904 */
[----:B------:R-:W-:Y:S05]  /*0270*/  EXIT ;  /* 0x000000000000794d */ /* 0x000fea0003800000 */
.L_x_9:
        /* <DEDUP_REMOVED lines=16> */
.L_x_13:


//--------------------- .nv.shared.reserved.0     --------------------------
	.section	.nv.shared.reserved.0,"aw",@nobits
	.weak		__nv_reservedSMEM_offset_0_alias
	.size		__nv_reservedSMEM_offset_0_alias, 0, 64
	.other		__nv_reservedSMEM_offset_0_alias,@"STO_CUDA_RESERVED_SHARED STV_DEFAULT"
__nv_reservedSMEM_offset_0_alias:
	.zero		0
	.zero		64


//--------------------- .nv.shared._Z20strassen_base_kernelPKfS0_Pfiiii --------------------------
	.section	.nv.shared._Z20strassen_base_kernelPKfS0_Pfiiii,"aw",@nobits
	.sectionflags	@""
	.align	4
.nv.shared._Z20strassen_base_kernelPKfS0_Pfiiii:
	.zero		3072


//--------------------- .nv.constant0._Z25copy_and_unpad_kernel_d2dPKfPfiiiiii --------------------------
	.section	.nv.constant0._Z25copy_and_unpad_kernel_d2dPKfPfiiiiii,"a",@progbits
	.sectionflags	@""
	.align	4
.nv.constant0._Z25copy_and_unpad_kernel_d2dPKfPfiiiiii:
	.zero		936


//--------------------- .nv.constant0._Z23copy_and_pad_kernel_d2dPKfPfiiiiii --------------------------
	.section	.nv.constant0._Z23copy_and_pad_kernel_d2dPKfPfiiiiii,"a",@progbits
	.sectionflags	@""
	.align	4
.nv.constant0._Z23copy_and_pad_kernel_d2dPKfPfiiiiii:
	.zero		936


//--------------------- .nv.constant0._Z20strassen_base_kernelPKfS0_Pfiiii --------------------------
	.section	.nv.constant0._Z20strassen_base_kernelPKfS0_Pfiiii,"a",@progbits
	.sectionflags	@""
	.align	4
.nv.constant0._Z20strassen_base_kernelPKfS0_Pfiiii:
	.zero		936


//--------------------- .nv.constant0._Z21matrix_add_sub_kernelPKfS0_Pfiiiiii --------------------------
	.section	.nv.constant0._Z21matrix_add_sub_kernelPKfS0_Pfiiiiii,"a",@progbits
	.sectionflags	@""
	.align	4
.nv.constant0._Z21matrix_add_sub_kernelPKfS0_Pfiiiiii:
	.zero		944


//--------------------- SYMBOLS --------------------------

	.type		.nv.reservedSmem.offset0,@object
	.size		.nv.reservedSmem.offset0,0x4
	.type		.nv.reservedSmem.cap,@object
	.size		.nv.reservedSmem.cap,0x4
